	.headerflags	@"EF_CUDA_TEXMODE_UNIFIED EF_CUDA_64BIT_ADDRESS EF_CUDA_ACCELERATORS EF_CUDA_SM90 EF_CUDA_VIRTUAL_SM(EF_CUDA_SM90)"
	.elftype	@"ET_EXEC"


//--------------------- .nv.info                  --------------------------
	.section	.nv.info,"",@"SHT_CUDA_INFO"
	.align	4


	//----- nvinfo : EIATTR_REGCOUNT
	.align		4
        /*0000*/ 	.byte	0x04, 0x2f
        /*0002*/ 	.short	(.L_1 - .L_0)
	.align		4
.L_0:
        /*0004*/ 	.word	index@(triton_poi_fused_add_clone_1)
        /*0008*/ 	.word	0x00000010


	//----- nvinfo : EIATTR_MIN_STACK_SIZE
	.align		4
.L_1:
        /*000c*/ 	.byte	0x04, 0x12
        /*000e*/ 	.short	(.L_3 - .L_2)
	.align		4
.L_2:
        /*0010*/ 	.word	index@(triton_poi_fused_add_clone_1)
        /*0014*/ 	.word	0x00000000


	//----- nvinfo : EIATTR_FRAME_SIZE
	.align		4
.L_3:
        /*0018*/ 	.byte	0x04, 0x11
        /*001a*/ 	.short	(.L_5 - .L_4)
	.align		4
.L_4:
        /*001c*/ 	.word	index@(triton_poi_fused_add_clone_1)
        /*0020*/ 	.word	0x00000000


	//----- nvinfo : EIATTR_MIN_STACK_SIZE
	.align		4
.L_5:
        /*0024*/ 	.byte	0x04, 0x12
        /*0026*/ 	.short	(.L_7 - .L_6)
	.align		4
.L_6:
        /*0028*/ 	.word	index@(triton_poi_fused_add_clone_1)
        /*002c*/ 	.word	0x00000000
.L_7:


//--------------------- .nv.info.triton_poi_fused_add_clone_1 --------------------------
	.section	.nv.info.triton_poi_fused_add_clone_1,"",@"SHT_CUDA_INFO"
	.sectionflags	@""
	.align	4


	//----- nvinfo : EIATTR_CUDA_API_VERSION
	.align		4
        /*0000*/ 	.byte	0x04, 0x37
        /*0002*/ 	.short	(.L_9 - .L_8)
.L_8:
        /*0004*/ 	.word	0x0000007c


	//----- nvinfo : EIATTR_KPARAM_INFO
	.align		4
.L_9:
        /*0008*/ 	.byte	0x04, 0x17
        /*000a*/ 	.short	(.L_11 - .L_10)
.L_10:
        /*000c*/ 	.word	0x00000000
        /*0010*/ 	.short	0x0002
        /*0012*/ 	.short	0x0010
        /*0014*/ 	.byte	0x00, 0xf0, 0x11, 0x00


	//----- nvinfo : EIATTR_KPARAM_INFO
	.align		4
.L_11:
        /*0018*/ 	.byte	0x04, 0x17
        /*001a*/ 	.short	(.L_13 - .L_12)
.L_12:
        /*001c*/ 	.word	0x00000000
        /*0020*/ 	.short	0x0001
        /*0022*/ 	.short	0x0008
        /*0024*/ 	.byte	0x00, 0xf4, 0x21, 0x00


	//----- nvinfo : EIATTR_KPARAM_INFO
	.align		4
.L_13:
        /*0028*/ 	.byte	0x04, 0x17
        /*002a*/ 	.short	(.L_15 - .L_14)
.L_14:
        /*002c*/ 	.word	0x00000000
        /*0030*/ 	.short	0x0000
        /*0032*/ 	.short	0x0000
        /*0034*/ 	.byte	0x00, 0xf4, 0x21, 0x00


	//----- nvinfo : EIATTR_SPARSE_MMA_MASK
	.align		4
.L_15:
        /*0038*/ 	.byte	0x03, 0x50
        /*003a*/ 	.short	0x0000


	//----- nvinfo : EIATTR_MAXREG_COUNT
	.align		4
        /*003c*/ 	.byte	0x03, 0x1b
        /*003e*/ 	.short	0x00ff


	//----- nvinfo : EIATTR_EXIT_INSTR_OFFSETS
	.align		4
        /*0040*/ 	.byte	0x04, 0x1c
        /*0042*/ 	.short	(.L_17 - .L_16)


	//   ....[0]....
.L_16:
        /*0044*/ 	.word	0x00000250


	//   ....[1]....
        /*0048*/ 	.word	0x00000270


	//----- nvinfo : EIATTR_REQNTID
	.align		4
.L_17:
        /*004c*/ 	.byte	0x04, 0x10
        /*004e*/ 	.short	(.L_19 - .L_18)
.L_18:
        /*0050*/ 	.word	0x00000020
        /*0054*/ 	.word	0x00000001
        /*0058*/ 	.word	0x00000001


	//----- nvinfo : EIATTR_CBANK_PARAM_SIZE
	.align		4
.L_19:
        /*005c*/ 	.byte	0x03, 0x19
        /*005e*/ 	.short	0x0014


	//----- nvinfo : EIATTR_PARAM_CBANK
	.align		4
        /*0060*/ 	.byte	0x04, 0x0a
        /*0062*/ 	.short	(.L_21 - .L_20)
	.align		4
.L_20:
        /*0064*/ 	.word	index@(.nv.constant0.triton_poi_fused_add_clone_1)
        /*0068*/ 	.short	0x0210
        /*006a*/ 	.short	0x0014


	//----- nvinfo : EIATTR_SW_WAR
	.align		4
.L_21:
        /*006c*/ 	.byte	0x04, 0x36
        /*006e*/ 	.short	(.L_23 - .L_22)
.L_22:
        /*0070*/ 	.word	0x00000008
.L_23:


//--------------------- .nv.callgraph             --------------------------
	.section	.nv.callgraph,"",@"SHT_CUDA_CALLGRAPH"
	.align	4
	.sectionentsize	8
	.align		4
        /*0000*/ 	.word	0x00000000
	.align		4
        /*0004*/ 	.word	0xffffffff
	.align		4
        /*0008*/ 	.word	0x00000000
	.align		4
        /*000c*/ 	.word	0xfffffffe
	.align		4
        /*0010*/ 	.word	0x00000000
	.align		4
        /*0014*/ 	.word	0xfffffffd
	.align		4
        /*0018*/ 	.word	0x00000000
	.align		4
        /*001c*/ 	.word	0xfffffffc


//--------------------- .text.triton_poi_fused_add_clone_1 --------------------------
	.section	.text.triton_poi_fused_add_clone_1,"ax",@progbits
	.align	128
        .global         triton_poi_fused_add_clone_1
        .type           triton_poi_fused_add_clone_1,@function
        .size           triton_poi_fused_add_clone_1,(.L_x_1 - triton_poi_fused_add_clone_1)
        .other          triton_poi_fused_add_clone_1,@"STO_CUDA_ENTRY STV_DEFAULT"
triton_poi_fused_add_clone_1:
.text.triton_poi_fused_add_clone_1:
[----:B------:R-:W0:Y:S02]  /*0000*/  LDC R1, c[0x0][0x28] ;  /* 0x00000a00ff017b82 */ /* 0x000e240000000800 */
[----:B------:R-:W1:Y:S01]  /*0010*/  S2R R2, SR_CTAID.X ;  /* 0x0000000000027919 */ /* 0x000e620000002500 */
[----:B------:R-:W2:Y:S01]  /*0020*/  LDC.64 R6, c[0x0][0x218] ;  /* 0x00008600ff067b82 */ /* 0x000ea20000000a00 */
[----:B------:R-:W-:Y:S01]  /*0030*/  ULDC.64 UR4, c[0x0][0x208] ;  /* 0x0000820000047ab9 */ /* 0x000fe20000000a00 */
[----:B------:R-:W3:Y:S01]  /*0040*/  S2R R3, SR_TID.X ;  /* 0x0000000000037919 */ /* 0x000ee20000002100 */
[----:B-1----:R-:W-:Y:S01]  /*0050*/  IMAD.SHL.U32 R0, R2, 0x40, RZ ;  /* 0x0000004002007824 */ /* 0x002fe200078e00ff */
[----:B------:R-:W-:Y:S01]  /*0060*/  SHF.R.S32.HI R4, RZ, 0x19, R2 ;  /* 0x00000019ff047819 */ /* 0x000fe20000011402 */
[----:B---3--:R-:W-:-:S03]  /*0070*/  IMAD.SHL.U32 R3, R3, 0x2, RZ ;  /* 0x0000000203037824 */ /* 0x008fc600078e00ff */
[----:B------:R-:W-:Y:S02]  /*0080*/  SGXT R4, R4, 0x1 ;  /* 0x000000010404781a */ /* 0x000fe40000000200 */
[----:B------:R-:W-:Y:S02]  /*0090*/  LOP3.LUT R9, R0, 0x3e, R3, 0xf8, !PT ;  /* 0x0000003e00097812 */ /* 0x000fe400078ef803 */
[----:B------:R-:W-:Y:S02]  /*00a0*/  LOP3.LUT R0, R0, 0x2, R3, 0xf8, !PT ;  /* 0x0000000200007812 */ /* 0x000fe400078ef803 */
[----:B------:R-:W-:Y:S01]  /*00b0*/  LEA.HI R5, R4, R9, RZ, 0x2 ;  /* 0x0000000904057211 */ /* 0x000fe200078f10ff */
[----:B------:R-:W1:Y:S01]  /*00c0*/  LDC.64 R2, c[0x0][0x210] ;  /* 0x00008400ff027b82 */ /* 0x000e620000000a00 */
[----:B------:R-:W-:Y:S02]  /*00d0*/  LOP3.LUT R0, R0, 0x1, RZ, 0xfc, !PT ;  /* 0x0000000100007812 */ /* 0x000fe400078efcff */
[----:B------:R-:W-:-:S02]  /*00e0*/  SHF.R.S32.HI R8, RZ, 0x2, R5 ;  /* 0x00000002ff087819 */ /* 0x000fc40000011405 */
[----:B------:R-:W-:Y:S02]  /*00f0*/  LEA.HI R4, R4, R0, RZ, 0x2 ;  /* 0x0000000004047211 */ /* 0x000fe400078f10ff */
[----:B------:R-:W-:Y:S02]  /*0100*/  LEA.HI R10, R8, R8, RZ, 0x2 ;  /* 0x00000008080a7211 */ /* 0x000fe400078f10ff */
[----:B------:R-:W-:Y:S02]  /*0110*/  ISETP.GE.AND P0, PT, R9, 0x40, PT ;  /* 0x000000400900780c */ /* 0x000fe40003f06270 */
[----:B------:R-:W-:Y:S02]  /*0120*/  LOP3.LUT R11, R10, 0xfffffffc, RZ, 0xc0, !PT ;  /* 0xfffffffc0a0b7812 */ /* 0x000fe400078ec0ff */
[----:B------:R-:W-:Y:S02]  /*0130*/  LOP3.LUT R10, R5, 0x3ffffffc, RZ, 0xc0, !PT ;  /* 0x3ffffffc050a7812 */ /* 0x000fe400078ec0ff */
[----:B------:R-:W-:Y:S01]  /*0140*/  LOP3.LUT R5, R4, 0x3fffffc4, RZ, 0xc0, !PT ;  /* 0x3fffffc404057812 */ /* 0x000fe200078ec0ff */
[----:B------:R-:W-:-:S02]  /*0150*/  IMAD.IADD R8, R8, 0x1, -R11 ;  /* 0x0000000108087824 */ /* 0x000fc400078e0a0b */
[----:B------:R-:W-:Y:S02]  /*0160*/  IMAD.IADD R11, R9, 0x1, -R10 ;  /* 0x00000001090b7824 */ /* 0x000fe400078e0a0a */
[----:B------:R-:W-:Y:S02]  /*0170*/  IMAD.IADD R5, R0, 0x1, -R5 ;  /* 0x0000000100057824 */ /* 0x000fe400078e0a05 */
[--C-:B------:R-:W-:Y:S02]  /*0180*/  IMAD R11, R11, 0x4, R8.reuse ;  /* 0x000000040b0b7824 */ /* 0x100fe400078e0208 */
[----:B------:R-:W-:Y:S02]  /*0190*/  IMAD R13, R5, 0x4, R8 ;  /* 0x00000004050d7824 */ /* 0x000fe400078e0208 */
[----:B--2---:R-:W-:-:S04]  /*01a0*/  IMAD.WIDE R4, R11, 0x4, R6 ;  /* 0x000000040b047825 */ /* 0x004fc800078e0206 */
[----:B-1----:R-:W-:Y:S01]  /*01b0*/  IMAD.WIDE R2, R9, 0x4, R2 ;  /* 0x0000000409027825 */ /* 0x002fe200078e0202 */
[----:B------:R-:W-:-:S03]  /*01c0*/  CS2R R8, SRZ ;  /* 0x0000000000087805 */ /* 0x000fc6000001ff00 */
[----:B------:R-:W-:Y:S02]  /*01d0*/  IMAD.MOV.U32 R11, RZ, RZ, RZ ;  /* 0x000000ffff0b7224 */ /* 0x000fe400078e00ff */
[----:B------:R-:W-:Y:S01]  /*01e0*/  IMAD.MOV.U32 R0, RZ, RZ, RZ ;  /* 0x000000ffff007224 */ /* 0x000fe200078e00ff */
[----:B------:R-:W2:Y:S01]  /*01f0*/  @!P0 LDG.E.64 R8, desc[UR4][R2.64] ;  /* 0x0000000402088981 */ /* 0x000ea2000c1e1b00 */
[----:B------:R-:W-:-:S03]  /*0200*/  IMAD.WIDE R6, R13, 0x4, R6 ;  /* 0x000000040d067825 */ /* 0x000fc600078e0206 */
[----:B------:R-:W2:Y:S04]  /*0210*/  @!P0 LDG.E.EL R11, desc[UR4][R4.64] ;  /* 0x00000004040b8981 */ /* 0x000ea8000c2e1900 */
[----:B------:R-:W3:Y:S01]  /*0220*/  @!P0 LDG.E.EL R0, desc[UR4][R6.64] ;  /* 0x0000000406008981 */ /* 0x000ee2000c2e1900 */
[----:B--2---:R-:W-:Y:S01]  /*0230*/  FADD R8, R11, R8 ;  /* 0x000000080b087221 */ /* 0x004fe20000000000 */
[----:B---3--:R-:W-:Y:S01]  /*0240*/  FADD R9, R0, R9 ;  /* 0x0000000900097221 */ /* 0x008fe20000000000 */
[----:B------:R-:W-:Y:S06]  /*0250*/  @P0 EXIT ;  /* 0x000000000000094d */ /* 0x000fec0003800000 */
[----:B------:R-:W-:Y:S01]  /*0260*/  STG.E.64 desc[UR4][R2.64], R8 ;  /* 0x0000000802007986 */ /* 0x000fe2000c101b04 */
[----:B------:R-:W-:Y:S05]  /*0270*/  EXIT ;  /* 0x000000000000794d */ /* 0x000fea0003800000 */
.L_x_0:
[----:B------:R-:W-:-:S00]  /*0280*/  BRA `(.L_x_0) ;  /* 0xfffffffc00fc7947 */ /* 0x000fc0000383ffff */
[----:B------:R-:W-:-:S00]  /*0290*/  NOP ;  /* 0x0000000000007918 */ /* 0x000fc00000000000 */
        /* <DEDUP_REMOVED lines=14> */
.L_x_1:


//--------------------- .nv.constant0.triton_poi_fused_add_clone_1 --------------------------
	.section	.nv.constant0.triton_poi_fused_add_clone_1,"a",@progbits
	.sectionflags	@""
	.align	4
.nv.constant0.triton_poi_fused_add_clone_1:
	.zero		548
